//
// Generated by NVIDIA NVVM Compiler
//
// Compiler Build ID: CL-36424714
// Cuda compilation tools, release 13.0, V13.0.88
// Based on NVVM 20.0.0
//

.version 9.0
.target sm_100
.address_size 64

	// .globl	_Z18scan_phase1_kernelPKjPjS1_i
// _ZZ18scan_phase1_kernelPKjPjS1_iE5sdata has been demoted
.shared .align 4 .u32 _ZZ20block_exclusive_scanPjiiE11block_total;
// _ZZ18scan_phase2_kernelPjiE5sdata has been demoted

.visible .entry _Z18scan_phase1_kernelPKjPjS1_i(
	.param .u64 .ptr .align 1 _Z18scan_phase1_kernelPKjPjS1_i_param_0,
	.param .u64 .ptr .align 1 _Z18scan_phase1_kernelPKjPjS1_i_param_1,
	.param .u64 .ptr .align 1 _Z18scan_phase1_kernelPKjPjS1_i_param_2,
	.param .u32 _Z18scan_phase1_kernelPKjPjS1_i_param_3
)
{
	.reg .pred 	%p<12>;
	.reg .b32 	%r<54>;
	.reg .b64 	%rd<13>;
	// demoted variable
	.shared .align 4 .b8 _ZZ18scan_phase1_kernelPKjPjS1_iE5sdata[1024];
	ld.param.u64 	%rd1, [_Z18scan_phase1_kernelPKjPjS1_i_param_0];
	ld.param.u64 	%rd2, [_Z18scan_phase1_kernelPKjPjS1_i_param_1];
	ld.param.u64 	%rd3, [_Z18scan_phase1_kernelPKjPjS1_i_param_2];
	ld.param.u32 	%r19, [_Z18scan_phase1_kernelPKjPjS1_i_param_3];
	mov.u32 	%r1, %tid.x;
	mov.u32 	%r2, %ctaid.x;
	mov.u32 	%r3, %ntid.x;
	mad.lo.s32 	%r4, %r2, %r3, %r1;
	setp.ge.s32 	%p1, %r4, %r19;
	mov.b32 	%r50, 0;
	@%p1 bra 	$L__BB0_2;
	cvta.to.global.u64 	%rd4, %rd1;
	mul.wide.s32 	%rd5, %r4, 4;
	add.s64 	%rd6, %rd4, %rd5;
	ld.global.nc.u32 	%r50, [%rd6];
$L__BB0_2:
	shl.b32 	%r21, %r1, 2;
	mov.u32 	%r22, _ZZ18scan_phase1_kernelPKjPjS1_iE5sdata;
	add.s32 	%r7, %r22, %r21;
	st.shared.u32 	[%r7], %r50;
	bar.sync 	0;
	setp.lt.u32 	%p2, %r3, 2;
	@%p2 bra 	$L__BB0_7;
	shl.b32 	%r24, %r1, 1;
	add.s32 	%r8, %r24, 2;
	mov.b32 	%r51, 1;
$L__BB0_4:
	mul.lo.s32 	%r10, %r8, %r51;
	setp.gt.s32 	%p3, %r10, %r3;
	@%p3 bra 	$L__BB0_6;
	sub.s32 	%r25, %r10, %r51;
	shl.b32 	%r26, %r25, 2;
	add.s32 	%r28, %r22, %r26;
	ld.shared.u32 	%r29, [%r28+-4];
	shl.b32 	%r30, %r51, 2;
	add.s32 	%r31, %r28, %r30;
	ld.shared.u32 	%r32, [%r31+-4];
	add.s32 	%r33, %r32, %r29;
	st.shared.u32 	[%r31+-4], %r33;
$L__BB0_6:
	bar.sync 	0;
	shl.b32 	%r51, %r51, 1;
	setp.lt.s32 	%p4, %r51, %r3;
	@%p4 bra 	$L__BB0_4;
$L__BB0_7:
	setp.ne.s32 	%p5, %r1, 0;
	mov.b32 	%r52, 0;
	@%p5 bra 	$L__BB0_9;
	shl.b32 	%r35, %r3, 2;
	add.s32 	%r37, %r22, %r35;
	ld.shared.u32 	%r52, [%r37+-4];
	mov.b32 	%r38, 0;
	st.shared.u32 	[%r37+-4], %r38;
$L__BB0_9:
	setp.ne.s32 	%p6, %r1, 0;
	bar.sync 	0;
	@%p6 bra 	$L__BB0_11;
	st.shared.u32 	[_ZZ20block_exclusive_scanPjiiE11block_total], %r52;
$L__BB0_11:
	setp.lt.u32 	%p7, %r3, 2;
	bar.sync 	0;
	@%p7 bra 	$L__BB0_16;
	shl.b32 	%r39, %r1, 1;
	add.s32 	%r14, %r39, 2;
	mov.u32 	%r53, %r3;
$L__BB0_13:
	shr.u32 	%r16, %r53, 1;
	mul.lo.s32 	%r17, %r14, %r16;
	setp.gt.u32 	%p8, %r17, %r3;
	@%p8 bra 	$L__BB0_15;
	sub.s32 	%r40, %r17, %r16;
	shl.b32 	%r41, %r40, 2;
	add.s32 	%r43, %r22, %r41;
	ld.shared.u32 	%r44, [%r43+-4];
	shl.b32 	%r45, %r16, 2;
	add.s32 	%r46, %r43, %r45;
	ld.shared.u32 	%r47, [%r46+-4];
	st.shared.u32 	[%r43+-4], %r47;
	add.s32 	%r48, %r47, %r44;
	st.shared.u32 	[%r46+-4], %r48;
$L__BB0_15:
	bar.sync 	0;
	setp.gt.u32 	%p9, %r53, 3;
	mov.u32 	%r53, %r16;
	@%p9 bra 	$L__BB0_13;
$L__BB0_16:
	setp.ge.s32 	%p10, %r4, %r19;
	ld.shared.u32 	%r18, [_ZZ20block_exclusive_scanPjiiE11block_total];
	@%p10 bra 	$L__BB0_18;
	ld.shared.u32 	%r49, [%r7];
	cvta.to.global.u64 	%rd7, %rd2;
	mul.wide.s32 	%rd8, %r4, 4;
	add.s64 	%rd9, %rd7, %rd8;
	st.global.u32 	[%rd9], %r49;
$L__BB0_18:
	setp.ne.s32 	%p11, %r1, 0;
	@%p11 bra 	$L__BB0_20;
	cvta.to.global.u64 	%rd10, %rd3;
	mul.wide.u32 	%rd11, %r2, 4;
	add.s64 	%rd12, %rd10, %rd11;
	st.global.u32 	[%rd12], %r18;
$L__BB0_20:
	ret;

}
	// .globl	_Z18scan_phase2_kernelPji
.visible .entry _Z18scan_phase2_kernelPji(
	.param .u64 .ptr .align 1 _Z18scan_phase2_kernelPji_param_0,
	.param .u32 _Z18scan_phase2_kernelPji_param_1
)
{
	.reg .pred 	%p<11>;
	.reg .b32 	%r<51>;
	.reg .b64 	%rd<5>;
	// demoted variable
	.shared .align 4 .b8 _ZZ18scan_phase2_kernelPjiE5sdata[1024];
	ld.param.u64 	%rd2, [_Z18scan_phase2_kernelPji_param_0];
	ld.param.u32 	%r16, [_Z18scan_phase2_kernelPji_param_1];
	cvta.to.global.u64 	%rd3, %rd2;
	mov.u32 	%r1, %tid.x;
	setp.ge.s32 	%p1, %r1, %r16;
	mul.wide.u32 	%rd4, %r1, 4;
	add.s64 	%rd1, %rd3, %rd4;
	mov.b32 	%r47, 0;
	@%p1 bra 	$L__BB1_2;
	ld.global.u32 	%r47, [%rd1];
$L__BB1_2:
	shl.b32 	%r18, %r1, 2;
	mov.u32 	%r19, _ZZ18scan_phase2_kernelPjiE5sdata;
	add.s32 	%r4, %r19, %r18;
	st.shared.u32 	[%r4], %r47;
	bar.sync 	0;
	mov.u32 	%r5, %ntid.x;
	setp.lt.u32 	%p2, %r5, 2;
	@%p2 bra 	$L__BB1_7;
	shl.b32 	%r21, %r1, 1;
	add.s32 	%r6, %r21, 2;
	mov.b32 	%r48, 1;
$L__BB1_4:
	mul.lo.s32 	%r8, %r6, %r48;
	setp.gt.s32 	%p3, %r8, %r5;
	@%p3 bra 	$L__BB1_6;
	sub.s32 	%r22, %r8, %r48;
	shl.b32 	%r23, %r22, 2;
	add.s32 	%r25, %r19, %r23;
	ld.shared.u32 	%r26, [%r25+-4];
	shl.b32 	%r27, %r48, 2;
	add.s32 	%r28, %r25, %r27;
	ld.shared.u32 	%r29, [%r28+-4];
	add.s32 	%r30, %r29, %r26;
	st.shared.u32 	[%r28+-4], %r30;
$L__BB1_6:
	bar.sync 	0;
	shl.b32 	%r48, %r48, 1;
	setp.lt.s32 	%p4, %r48, %r5;
	@%p4 bra 	$L__BB1_4;
$L__BB1_7:
	setp.ne.s32 	%p5, %r1, 0;
	mov.b32 	%r49, 0;
	@%p5 bra 	$L__BB1_9;
	shl.b32 	%r32, %r5, 2;
	add.s32 	%r34, %r19, %r32;
	ld.shared.u32 	%r49, [%r34+-4];
	mov.b32 	%r35, 0;
	st.shared.u32 	[%r34+-4], %r35;
$L__BB1_9:
	setp.ne.s32 	%p6, %r1, 0;
	bar.sync 	0;
	@%p6 bra 	$L__BB1_11;
	st.shared.u32 	[_ZZ20block_exclusive_scanPjiiE11block_total], %r49;
$L__BB1_11:
	setp.lt.u32 	%p7, %r5, 2;
	bar.sync 	0;
	@%p7 bra 	$L__BB1_16;
	shl.b32 	%r36, %r1, 1;
	add.s32 	%r12, %r36, 2;
	mov.u32 	%r50, %r5;
$L__BB1_13:
	shr.u32 	%r14, %r50, 1;
	mul.lo.s32 	%r15, %r12, %r14;
	setp.gt.u32 	%p8, %r15, %r5;
	@%p8 bra 	$L__BB1_15;
	sub.s32 	%r37, %r15, %r14;
	shl.b32 	%r38, %r37, 2;
	add.s32 	%r40, %r19, %r38;
	ld.shared.u32 	%r41, [%r40+-4];
	shl.b32 	%r42, %r14, 2;
	add.s32 	%r43, %r40, %r42;
	ld.shared.u32 	%r44, [%r43+-4];
	st.shared.u32 	[%r40+-4], %r44;
	add.s32 	%r45, %r44, %r41;
	st.shared.u32 	[%r43+-4], %r45;
$L__BB1_15:
	bar.sync 	0;
	setp.gt.u32 	%p9, %r50, 3;
	mov.u32 	%r50, %r14;
	@%p9 bra 	$L__BB1_13;
$L__BB1_16:
	setp.ge.s32 	%p10, %r1, %r16;
	@%p10 bra 	$L__BB1_18;
	ld.shared.u32 	%r46, [%r4];
	st.global.u32 	[%rd1], %r46;
$L__BB1_18:
	ret;

}
	// .globl	_Z18scan_phase3_kernelPjPKji
.visible .entry _Z18scan_phase3_kernelPjPKji(
	.param .u64 .ptr .align 1 _Z18scan_phase3_kernelPjPKji_param_0,
	.param .u64 .ptr .align 1 _Z18scan_phase3_kernelPjPKji_param_1,
	.param .u32 _Z18scan_phase3_kernelPjPKji_param_2
)
{
	.reg .pred 	%p<2>;
	.reg .b32 	%r<9>;
	.reg .b64 	%rd<9>;

	ld.param.u64 	%rd1, [_Z18scan_phase3_kernelPjPKji_param_0];
	ld.param.u64 	%rd2, [_Z18scan_phase3_kernelPjPKji_param_1];
	ld.param.u32 	%r3, [_Z18scan_phase3_kernelPjPKji_param_2];
	mov.u32 	%r1, %ctaid.x;
	mov.u32 	%r4, %ntid.x;
	mov.u32 	%r5, %tid.x;
	mad.lo.s32 	%r2, %r1, %r4, %r5;
	setp.ge.s32 	%p1, %r2, %r3;
	@%p1 bra 	$L__BB2_2;
	cvta.to.global.u64 	%rd3, %rd2;
	cvta.to.global.u64 	%rd4, %rd1;
	mul.wide.u32 	%rd5, %r1, 4;
	add.s64 	%rd6, %rd3, %rd5;
	ld.global.nc.u32 	%r6, [%rd6];
	mul.wide.s32 	%rd7, %r2, 4;
	add.s64 	%rd8, %rd4, %rd7;
	ld.global.u32 	%r7, [%rd8];
	add.s32 	%r8, %r7, %r6;
	st.global.u32 	[%rd8], %r8;
$L__BB2_2:
	ret;

}


// ===== COMPILED SASS (sm_100) =====

	.target	sm_100

	.elftype	@"ET_EXEC"


//--------------------- .note.nv.tkinfo           --------------------------
	.section	.note.nv.tkinfo,"",@"SHT_NOTE"
	.sectionflags	@"SHF_NOTE_NV_TKINFO"
	.tkinfo
        /*0018*/ 	.word	0x00000002
        /*0030*/ 	.string	""
        /*0030*/ 	.string	"ptxas"
        /*0030*/ 	.string	"Cuda compilation tools, release 13.0, V13.0.88"
        /*0030*/ 	.string	"Build cuda_13.0.r13.0/compiler.36424714_0"
        /*0030*/ 	.string	"-arch sm_100 -m 64 "



//--------------------- .note.nv.cuinfo           --------------------------
	.section	.note.nv.cuinfo,"",@"SHT_NOTE"
	.sectionflags	@"SHF_NOTE_NV_CUINFO"
        /*0018*/ 	.short	0x0002
        /*001a*/ 	.short	0x0064
        /*001c*/ 	.short	0x0082
	.zero		2


//--------------------- .nv.info                  --------------------------
	.section	.nv.info,"",@"SHT_CUDA_INFO"
	.align	4


	//----- nvinfo : EIATTR_REGCOUNT
	.align		4
        /*0000*/ 	.byte	0x04, 0x2f
        /*0002*/ 	.short	(.L_1 - .L_0)
	.align		4
.L_0:
        /*0004*/ 	.word	index@(_Z18scan_phase1_kernelPKjPjS1_i)
        /*0008*/ 	.word	0x00000012


	//----- nvinfo : EIATTR_FRAME_SIZE
	.align		4
.L_1:
        /*000c*/ 	.byte	0x04, 0x11
        /*000e*/ 	.short	(.L_3 - .L_2)
	.align		4
.L_2:
        /*0010*/ 	.word	index@(_Z18scan_phase1_kernelPKjPjS1_i)
        /*0014*/ 	.word	0x00000000


	//----- nvinfo : EIATTR_REGCOUNT
	.align		4
.L_3:
        /*0018*/ 	.byte	0x04, 0x2f
        /*001a*/ 	.short	(.L_5 - .L_4)
	.align		4
.L_4:
        /*001c*/ 	.word	index@(_Z18scan_phase2_kernelPji)
        /*0020*/ 	.word	0x00000011


	//----- nvinfo : EIATTR_FRAME_SIZE
	.align		4
.L_5:
        /*0024*/ 	.byte	0x04, 0x11
        /*0026*/ 	.short	(.L_7 - .L_6)
	.align		4
.L_6:
        /*0028*/ 	.word	index@(_Z18scan_phase2_kernelPji)
        /*002c*/ 	.word	0x00000000


	//----- nvinfo : EIATTR_REGCOUNT
	.align		4
.L_7:
        /*0030*/ 	.byte	0x04, 0x2f
        /*0032*/ 	.short	(.L_9 - .L_8)
	.align		4
.L_8:
        /*0034*/ 	.word	index@(_Z18scan_phase3_kernelPjPKji)
        /*0038*/ 	.word	0x0000000c


	//----- nvinfo : EIATTR_FRAME_SIZE
	.align		4
.L_9:
        /*003c*/ 	.byte	0x04, 0x11
        /*003e*/ 	.short	(.L_11 - .L_10)
	.align		4
.L_10:
        /*0040*/ 	.word	index@(_Z18scan_phase3_kernelPjPKji)
        /*0044*/ 	.word	0x00000000


	//----- nvinfo : EIATTR_MIN_STACK_SIZE
	.align		4
.L_11:
        /*0048*/ 	.byte	0x04, 0x12
        /*004a*/ 	.short	(.L_13 - .L_12)
	.align		4
.L_12:
        /*004c*/ 	.word	index@(_Z18scan_phase3_kernelPjPKji)
        /*0050*/ 	.word	0x00000000


	//----- nvinfo : EIATTR_MIN_STACK_SIZE
	.align		4
.L_13:
        /*0054*/ 	.byte	0x04, 0x12
        /*0056*/ 	.short	(.L_15 - .L_14)
	.align		4
.L_14:
        /*0058*/ 	.word	index@(_Z18scan_phase2_kernelPji)
        /*005c*/ 	.word	0x00000000


	//----- nvinfo : EIATTR_MIN_STACK_SIZE
	.align		4
.L_15:
        /*0060*/ 	.byte	0x04, 0x12
        /*0062*/ 	.short	(.L_17 - .L_16)
	.align		4
.L_16:
        /*0064*/ 	.word	index@(_Z18scan_phase1_kernelPKjPjS1_i)
        /*0068*/ 	.word	0x00000000
.L_17:


//--------------------- .nv.compat                --------------------------
	.section	.nv.compat,"",@"SHT_CUDA_COMPAT_INFO"
	.align	4
        /*0000*/ 	.byte	0x02, 0x09, 0x00, 0x00, 0x02, 0x02, 0x01, 0x00, 0x02, 0x05, 0x05, 0x00, 0x03, 0x07, 0x01, 0x01
        /*0010*/ 	.byte	0x02, 0x03, 0x00, 0x00, 0x02, 0x06, 0x01, 0x00, 0x04, 0x0b, 0x08, 0x00, 0x09, 0x00, 0x00, 0x00
        /*0020*/ 	.byte	0x00, 0x00, 0x00, 0x00


//--------------------- .nv.info._Z18scan_phase3_kernelPjPKji --------------------------
	.section	.nv.info._Z18scan_phase3_kernelPjPKji,"",@"SHT_CUDA_INFO"
	.sectionflags	@""
	.align	4


	//----- nvinfo : EIATTR_CUDA_API_VERSION
	.align		4
        /*0000*/ 	.byte	0x04, 0x37
        /*0002*/ 	.short	(.L_19 - .L_18)
.L_18:
        /*0004*/ 	.word	0x00000082


	//----- nvinfo : EIATTR_KPARAM_INFO
	.align		4
.L_19:
        /*0008*/ 	.byte	0x04, 0x17
        /*000a*/ 	.short	(.L_21 - .L_20)
.L_20:
        /*000c*/ 	.word	0x00000000
        /*0010*/ 	.short	0x0002
        /*0012*/ 	.short	0x0010
        /*0014*/ 	.byte	0x00, 0xf0, 0x11, 0x00


	//----- nvinfo : EIATTR_KPARAM_INFO
	.align		4
.L_21:
        /*0018*/ 	.byte	0x04, 0x17
        /*001a*/ 	.short	(.L_23 - .L_22)
.L_22:
        /*001c*/ 	.word	0x00000000
        /*0020*/ 	.short	0x0001
        /*0022*/ 	.short	0x0008
        /*0024*/ 	.byte	0x00, 0xf5, 0x21, 0x00


	//----- nvinfo : EIATTR_KPARAM_INFO
	.align		4
.L_23:
        /*0028*/ 	.byte	0x04, 0x17
        /*002a*/ 	.short	(.L_25 - .L_24)
.L_24:
        /*002c*/ 	.word	0x00000000
        /*0030*/ 	.short	0x0000
        /*0032*/ 	.short	0x0000
        /*0034*/ 	.byte	0x00, 0xf5, 0x21, 0x00


	//----- nvinfo : EIATTR_SPARSE_MMA_MASK
	.align		4
.L_25:
        /*0038*/ 	.byte	0x03, 0x50
        /*003a*/ 	.short	0x0000


	//----- nvinfo : EIATTR_MAXREG_COUNT
	.align		4
        /*003c*/ 	.byte	0x03, 0x1b
        /*003e*/ 	.short	0x00ff


	//----- nvinfo : EIATTR_MERCURY_ISA_VERSION
	.align		4
        /*0040*/ 	.byte	0x03, 0x5f
        /*0042*/ 	.short	0x0101


	//----- nvinfo : EIATTR_VRC_CTA_INIT_COUNT
	.align		4
        /*0044*/ 	.byte	0x02, 0x4a
	.zero		1
	.zero		1


	//----- nvinfo : EIATTR_EXIT_INSTR_OFFSETS
	.align		4
        /*0048*/ 	.byte	0x04, 0x1c
        /*004a*/ 	.short	(.L_27 - .L_26)


	//   ....[0]....
.L_26:
        /*004c*/ 	.word	0x00000070


	//   ....[1]....
        /*0050*/ 	.word	0x00000110


	//----- nvinfo : EIATTR_CBANK_PARAM_SIZE
	.align		4
.L_27:
        /*0054*/ 	.byte	0x03, 0x19
        /*0056*/ 	.short	0x0014


	//----- nvinfo : EIATTR_PARAM_CBANK
	.align		4
        /*0058*/ 	.byte	0x04, 0x0a
        /*005a*/ 	.short	(.L_29 - .L_28)
	.align		4
.L_28:
        /*005c*/ 	.word	index@(.nv.constant0._Z18scan_phase3_kernelPjPKji)
        /*0060*/ 	.short	0x0380
        /*0062*/ 	.short	0x0014


	//----- nvinfo : EIATTR_SW_WAR
	.align		4
.L_29:
        /*0064*/ 	.byte	0x04, 0x36
        /*0066*/ 	.short	(.L_31 - .L_30)
.L_30:
        /*0068*/ 	.word	0x00000008
.L_31:


//--------------------- .nv.info._Z18scan_phase2_kernelPji --------------------------
	.section	.nv.info._Z18scan_phase2_kernelPji,"",@"SHT_CUDA_INFO"
	.sectionflags	@""
	.align	4


	//----- nvinfo : EIATTR_CUDA_API_VERSION
	.align		4
        /*0000*/ 	.byte	0x04, 0x37
        /*0002*/ 	.short	(.L_33 - .L_32)
.L_32:
        /*0004*/ 	.word	0x00000082


	//----- nvinfo : EIATTR_KPARAM_INFO
	.align		4
.L_33:
        /*0008*/ 	.byte	0x04, 0x17
        /*000a*/ 	.short	(.L_35 - .L_34)
.L_34:
        /*000c*/ 	.word	0x00000000
        /*0010*/ 	.short	0x0001
        /*0012*/ 	.short	0x0008
        /*0014*/ 	.byte	0x00, 0xf0, 0x11, 0x00


	//----- nvinfo : EIATTR_KPARAM_INFO
	.align		4
.L_35:
        /*0018*/ 	.byte	0x04, 0x17
        /*001a*/ 	.short	(.L_37 - .L_36)
.L_36:
        /*001c*/ 	.word	0x00000000
        /*0020*/ 	.short	0x0000
        /*0022*/ 	.short	0x0000
        /*0024*/ 	.byte	0x00, 0xf5, 0x21, 0x00


	//----- nvinfo : EIATTR_SPARSE_MMA_MASK
	.align		4
.L_37:
        /*0028*/ 	.byte	0x03, 0x50
        /*002a*/ 	.short	0x0000


	//----- nvinfo : EIATTR_MAXREG_COUNT
	.align		4
        /*002c*/ 	.byte	0x03, 0x1b
        /*002e*/ 	.short	0x00ff


	//----- nvinfo : EIATTR_NUM_BARRIERS
	.align		4
        /*0030*/ 	.byte	0x02, 0x4c
        /*0032*/ 	.byte	0x01
	.zero		1


	//----- nvinfo : EIATTR_MERCURY_ISA_VERSION
	.align		4
        /*0034*/ 	.byte	0x03, 0x5f
        /*0036*/ 	.short	0x0101


	//----- nvinfo : EIATTR_VRC_CTA_INIT_COUNT
	.align		4
        /*0038*/ 	.byte	0x02, 0x4a
	.zero		1
	.zero		1


	//----- nvinfo : EIATTR_EXIT_INSTR_OFFSETS
	.align		4
        /*003c*/ 	.byte	0x04, 0x1c
        /*003e*/ 	.short	(.L_39 - .L_38)


	//   ....[0]....
.L_38:
        /*0040*/ 	.word	0x00000420


	//   ....[1]....
        /*0044*/ 	.word	0x00000450


	//----- nvinfo : EIATTR_CBANK_PARAM_SIZE
	.align		4
.L_39:
        /*0048*/ 	.byte	0x03, 0x19
        /*004a*/ 	.short	0x000c


	//----- nvinfo : EIATTR_PARAM_CBANK
	.align		4
        /*004c*/ 	.byte	0x04, 0x0a
        /*004e*/ 	.short	(.L_41 - .L_40)
	.align		4
.L_40:
        /*0050*/ 	.word	index@(.nv.constant0._Z18scan_phase2_kernelPji)
        /*0054*/ 	.short	0x0380
        /*0056*/ 	.short	0x000c


	//----- nvinfo : EIATTR_SW_WAR
	.align		4
.L_41:
        /*0058*/ 	.byte	0x04, 0x36
        /*005a*/ 	.short	(.L_43 - .L_42)
.L_42:
        /*005c*/ 	.word	0x00000008
.L_43:


//--------------------- .nv.info._Z18scan_phase1_kernelPKjPjS1_i --------------------------
	.section	.nv.info._Z18scan_phase1_kernelPKjPjS1_i,"",@"SHT_CUDA_INFO"
	.sectionflags	@""
	.align	4


	//----- nvinfo : EIATTR_CUDA_API_VERSION
	.align		4
        /*0000*/ 	.byte	0x04, 0x37
        /*0002*/ 	.short	(.L_45 - .L_44)
.L_44:
        /*0004*/ 	.word	0x00000082


	//----- nvinfo : EIATTR_KPARAM_INFO
	.align		4
.L_45:
        /*0008*/ 	.byte	0x04, 0x17
        /*000a*/ 	.short	(.L_47 - .L_46)
.L_46:
        /*000c*/ 	.word	0x00000000
        /*0010*/ 	.short	0x0003
        /*0012*/ 	.short	0x0018
        /*0014*/ 	.byte	0x00, 0xf0, 0x11, 0x00


	//----- nvinfo : EIATTR_KPARAM_INFO
	.align		4
.L_47:
        /*0018*/ 	.byte	0x04, 0x17
        /*001a*/ 	.short	(.L_49 - .L_48)
.L_48:
        /*001c*/ 	.word	0x00000000
        /*0020*/ 	.short	0x0002
        /*0022*/ 	.short	0x0010
        /*0024*/ 	.byte	0x00, 0xf5, 0x21, 0x00


	//----- nvinfo : EIATTR_KPARAM_INFO
	.align		4
.L_49:
        /*0028*/ 	.byte	0x04, 0x17
        /*002a*/ 	.short	(.L_51 - .L_50)
.L_50:
        /*002c*/ 	.word	0x00000000
        /*0030*/ 	.short	0x0001
        /*0032*/ 	.short	0x0008
        /*0034*/ 	.byte	0x00, 0xf5, 0x21, 0x00


	//----- nvinfo : EIATTR_KPARAM_INFO
	.align		4
.L_51:
        /*0038*/ 	.byte	0x04, 0x17
        /*003a*/ 	.short	(.L_53 - .L_52)
.L_52:
        /*003c*/ 	.word	0x00000000
        /*0040*/ 	.short	0x0000
        /*0042*/ 	.short	0x0000
        /*0044*/ 	.byte	0x00, 0xf5, 0x21, 0x00


	//----- nvinfo : EIATTR_SPARSE_MMA_MASK
	.align		4
.L_53:
        /*0048*/ 	.byte	0x03, 0x50
        /*004a*/ 	.short	0x0000


	//----- nvinfo : EIATTR_MAXREG_COUNT
	.align		4
        /*004c*/ 	.byte	0x03, 0x1b
        /*004e*/ 	.short	0x00ff


	//----- nvinfo : EIATTR_NUM_BARRIERS
	.align		4
        /*0050*/ 	.byte	0x02, 0x4c
        /*0052*/ 	.byte	0x01
	.zero		1


	//----- nvinfo : EIATTR_MERCURY_ISA_VERSION
	.align		4
        /*0054*/ 	.byte	0x03, 0x5f
        /*0056*/ 	.short	0x0101


	//----- nvinfo : EIATTR_VRC_CTA_INIT_COUNT
	.align		4
        /*0058*/ 	.byte	0x02, 0x4a
	.zero		1
	.zero		1


	//----- nvinfo : EIATTR_EXIT_INSTR_OFFSETS
	.align		4
        /*005c*/ 	.byte	0x04, 0x1c
        /*005e*/ 	.short	(.L_55 - .L_54)


	//   ....[0]....
.L_54:
        /*0060*/ 	.word	0x000004c0


	//   ....[1]....
        /*0064*/ 	.word	0x00000510


	//----- nvinfo : EIATTR_CBANK_PARAM_SIZE
	.align		4
.L_55:
        /*0068*/ 	.byte	0x03, 0x19
        /*006a*/ 	.short	0x001c


	//----- nvinfo : EIATTR_PARAM_CBANK
	.align		4
        /*006c*/ 	.byte	0x04, 0x0a
        /*006e*/ 	.short	(.L_57 - .L_56)
	.align		4
.L_56:
        /*0070*/ 	.word	index@(.nv.constant0._Z18scan_phase1_kernelPKjPjS1_i)
        /*0074*/ 	.short	0x0380
        /*0076*/ 	.short	0x001c


	//----- nvinfo : EIATTR_SW_WAR
	.align		4
.L_57:
        /*0078*/ 	.byte	0x04, 0x36
        /*007a*/ 	.short	(.L_59 - .L_58)
.L_58:
        /*007c*/ 	.word	0x00000008
.L_59:


//--------------------- .nv.callgraph             --------------------------
	.section	.nv.callgraph,"",@"SHT_CUDA_CALLGRAPH"
	.align	4
	.sectionentsize	8
	.align		4
        /*0000*/ 	.word	0x00000000
	.align		4
        /*0004*/ 	.word	0xffffffff
	.align		4
        /*0008*/ 	.word	0x00000000
	.align		4
        /*000c*/ 	.word	0xfffffffe
	.align		4
        /*0010*/ 	.word	0x00000000
	.align		4
        /*0014*/ 	.word	0xfffffffd
	.align		4
        /*0018*/ 	.word	0x00000000
	.align		4
        /*001c*/ 	.word	0xfffffffc


//--------------------- .text._Z18scan_phase3_kernelPjPKji --------------------------
	.section	.text._Z18scan_phase3_kernelPjPKji,"ax",@progbits
	.align	128
        .global         _Z18scan_phase3_kernelPjPKji
        .type           _Z18scan_phase3_kernelPjPKji,@function
        .size           _Z18scan_phase3_kernelPjPKji,(.L_x_11 - _Z18scan_phase3_kernelPjPKji)
        .other          _Z18scan_phase3_kernelPjPKji,@"STO_CUDA_ENTRY STV_DEFAULT"
_Z18scan_phase3_kernelPjPKji:
.text._Z18scan_phase3_kernelPjPKji:
[----:B------:R-:W-:Y:S01]  /*0000*/  LDC R1, c[0x0][0x37c] ;  /* 0x0000df00ff017b82 */ /* 0x000fe20000000800 */
[----:B------:R-:W0:Y:S01]  /*0010*/  S2R R9, SR_CTAID.X ;  /* 0x0000000000097919 */ /* 0x000e220000002500 */
[----:B------:R-:W0:Y:S01]  /*0020*/  LDCU UR4, c[0x0][0x360] ;  /* 0x00006c00ff0477ac */ /* 0x000e220008000800 */
[----:B------:R-:W0:Y:S01]  /*0030*/  S2R R0, SR_TID.X ;  /* 0x0000000000007919 */ /* 0x000e220000002100 */
[----:B------:R-:W1:Y:S01]  /*0040*/  LDCU UR5, c[0x0][0x390] ;  /* 0x00007200ff0577ac */ /* 0x000e620008000800 */
[----:B0-----:R-:W-:-:S05]  /*0050*/  IMAD R7, R9, UR4, R0 ;  /* 0x0000000409077c24 */ /* 0x001fca000f8e0200 */
[----:B-1----:R-:W-:-:S13]  /*0060*/  ISETP.GE.AND P0, PT, R7, UR5, PT ;  /* 0x0000000507007c0c */ /* 0x002fda000bf06270 */
[----:B------:R-:W-:Y:S05]  /*0070*/  @P0 EXIT ;  /* 0x000000000000094d */ /* 0x000fea0003800000 */
[----:B------:R-:W0:Y:S01]  /*0080*/  LDC.64 R2, c[0x0][0x388] ;  /* 0x0000e200ff027b82 */ /* 0x000e220000000a00 */
[----:B------:R-:W1:Y:S07]  /*0090*/  LDCU.64 UR4, c[0x0][0x358] ;  /* 0x00006b00ff0477ac */ /* 0x000e6e0008000a00 */
[----:B------:R-:W2:Y:S01]  /*00a0*/  LDC.64 R4, c[0x0][0x380] ;  /* 0x0000e000ff047b82 */ /* 0x000ea20000000a00 */
[----:B0-----:R-:W-:-:S06]  /*00b0*/  IMAD.WIDE.U32 R2, R9, 0x4, R2 ;  /* 0x0000000409027825 */ /* 0x001fcc00078e0002 */
[----:B-1----:R-:W3:Y:S01]  /*00c0*/  LDG.E.CONSTANT R2, desc[UR4][R2.64] ;  /* 0x0000000402027981 */ /* 0x002ee2000c1e9900 */
[----:B--2---:R-:W-:-:S05]  /*00d0*/  IMAD.WIDE R4, R7, 0x4, R4 ;  /* 0x0000000407047825 */ /* 0x004fca00078e0204 */
[----:B------:R-:W3:Y:S02]  /*00e0*/  LDG.E R7, desc[UR4][R4.64] ;  /* 0x0000000404077981 */ /* 0x000ee4000c1e1900 */
[----:B---3--:R-:W-:-:S05]  /*00f0*/  IADD3 R7, PT, PT, R2, R7, RZ ;  /* 0x0000000702077210 */ /* 0x008fca0007ffe0ff */
[----:B------:R-:W-:Y:S01]  /*0100*/  STG.E desc[UR4][R4.64], R7 ;  /* 0x0000000704007986 */ /* 0x000fe2000c101904 */
[----:B------:R-:W-:Y:S05]  /*0110*/  EXIT ;  /* 0x000000000000794d */ /* 0x000fea0003800000 */
.L_x_0:
[----:B------:R-:W-:-:S00]  /*0120*/  BRA `(.L_x_0) ;  /* 0xfffffffc00fc7947 */ /* 0x000fc0000383ffff */
[----:B------:R-:W-:-:S00]  /*0130*/  NOP ;  /* 0x0000000000007918 */ /* 0x000fc00000000000 */
        /* <DEDUP_REMOVED lines=12> */
.L_x_11:


//--------------------- .text._Z18scan_phase2_kernelPji --------------------------
	.section	.text._Z18scan_phase2_kernelPji,"ax",@progbits
	.align	128
        .global         _Z18scan_phase2_kernelPji
        .type           _Z18scan_phase2_kernelPji,@function
        .size           _Z18scan_phase2_kernelPji,(.L_x_12 - _Z18scan_phase2_kernelPji)
        .other          _Z18scan_phase2_kernelPji,@"STO_CUDA_ENTRY STV_DEFAULT"
_Z18scan_phase2_kernelPji:
.text._Z18scan_phase2_kernelPji:
[----:B------:R-:W-:Y:S01]  /*0000*/  LDC R1, c[0x0][0x37c] ;  /* 0x0000df00ff017b82 */ /* 0x000fe20000000800 */
[----:B------:R-:W0:Y:S01]  /*0010*/  S2R R0, SR_TID.X ;  /* 0x0000000000007919 */ /* 0x000e220000002100 */
[----:B------:R-:W0:Y:S06]  /*0020*/  LDCU UR4, c[0x0][0x388] ;  /* 0x00007100ff0477ac */ /* 0x000e2c0008000800 */
[----:B------:R-:W1:Y:S01]  /*0030*/  LDC.64 R2, c[0x0][0x380] ;  /* 0x0000e000ff027b82 */ /* 0x000e620000000a00 */
[----:B------:R-:W-:Y:S01]  /*0040*/  IMAD.MOV.U32 R7, RZ, RZ, RZ ;  /* 0x000000ffff077224 */ /* 0x000fe200078e00ff */
[----:B------:R-:W2:Y:S01]  /*0050*/  LDCU.64 UR6, c[0x0][0x358] ;  /* 0x00006b00ff0677ac */ /* 0x000ea20008000a00 */
[C---:B0-----:R-:W-:Y:S01]  /*0060*/  ISETP.GE.AND P0, PT, R0.reuse, UR4, PT ;  /* 0x0000000400007c0c */ /* 0x041fe2000bf06270 */
[----:B-1----:R-:W-:-:S12]  /*0070*/  IMAD.WIDE.U32 R2, R0, 0x4, R2 ;  /* 0x0000000400027825 */ /* 0x002fd800078e0002 */
[----:B--2---:R-:W2:Y:S01]  /*0080*/  @!P0 LDG.E R7, desc[UR6][R2.64] ;  /* 0x0000000602078981 */ /* 0x004ea2000c1e1900 */
[----:B------:R-:W0:Y:S01]  /*0090*/  S2UR UR5, SR_CgaCtaId ;  /* 0x00000000000579c3 */ /* 0x000e220000008800 */
[----:B------:R-:W-:Y:S01]  /*00a0*/  UMOV UR4, 0x400 ;  /* 0x0000040000047882 */ /* 0x000fe20000000000 */
[----:B------:R-:W-:Y:S01]  /*00b0*/  ISETP.NE.AND P0, PT, R0, RZ, PT ;  /* 0x000000ff0000720c */ /* 0x000fe20003f05270 */
[----:B------:R-:W-:-:S05]  /*00c0*/  IMAD.MOV.U32 R14, RZ, RZ, RZ ;  /* 0x000000ffff0e7224 */ /* 0x000fca00078e00ff */
[----:B------:R-:W1:Y:S01]  /*00d0*/  LDC R6, c[0x0][0x360] ;  /* 0x0000d800ff067b82 */ /* 0x000e620000000800 */
[----:B0-----:R-:W-:-:S06]  /*00e0*/  ULEA UR4, UR5, UR4, 0x18 ;  /* 0x0000000405047291 */ /* 0x001fcc000f8ec0ff */
[----:B------:R-:W-:Y:S01]  /*00f0*/  IMAD.U32 R5, RZ, RZ, UR4 ;  /* 0x00000004ff057e24 */ /* 0x000fe2000f8e00ff */
[----:B-1----:R-:W-:-:S03]  /*0100*/  ISETP.GE.U32.AND P1, PT, R6, 0x2, PT ;  /* 0x000000020600780c */ /* 0x002fc60003f26070 */
[----:B------:R-:W-:Y:S01]  /*0110*/  IMAD R4, R0, 0x4, R5 ;  /* 0x0000000400047824 */ /* 0x000fe200078e0205 */
[----:B------:R-:W-:-:S04]  /*0120*/  @!P0 LEA R13, R6, R5, 0x2 ;  /* 0x00000005060d8211 */ /* 0x000fc800078e10ff */
[----:B--2---:R0:W-:Y:S01]  /*0130*/  STS [R4], R7 ;  /* 0x0000000704007388 */ /* 0x0041e20000000800 */
[----:B------:R-:W-:Y:S06]  /*0140*/  BAR.SYNC.DEFER_BLOCKING 0x0 ;  /* 0x0000000000007b1d */ /* 0x000fec0000010000 */
[----:B------:R-:W-:Y:S05]  /*0150*/  @!P1 BRA `(.L_x_1) ;  /* 0x00000000003c9947 */ /* 0x000fea0003800000 */
[----:B0-----:R-:W-:Y:S01]  /*0160*/  LEA R7, R0, 0x2, 0x1 ;  /* 0x0000000200077811 */ /* 0x001fe200078e08ff */
[----:B------:R-:W-:-:S07]  /*0170*/  IMAD.MOV.U32 R8, RZ, RZ, 0x1 ;  /* 0x00000001ff087424 */ /* 0x000fce00078e00ff */
.L_x_2:
[----:B------:R-:W-:-:S05]  /*0180*/  IMAD R9, R7, R8, RZ ;  /* 0x0000000807097224 */ /* 0x000fca00078e02ff */
[----:B------:R-:W-:-:S13]  /*0190*/  ISETP.GT.AND P1, PT, R9, R6, PT ;  /* 0x000000060900720c */ /* 0x000fda0003f24270 */
[----:B------:R-:W-:-:S04]  /*01a0*/  @!P1 IMAD.IADD R10, R9, 0x1, -R8 ;  /* 0x00000001090a9824 */ /* 0x000fc800078e0a08 */
[----:B------:R-:W-:-:S05]  /*01b0*/  @!P1 IMAD R9, R10, 0x4, R5 ;  /* 0x000000040a099824 */ /* 0x000fca00078e0205 */
[C---:B------:R-:W-:Y:S01]  /*01c0*/  @!P1 LEA R10, R8.reuse, R9, 0x2 ;  /* 0x00000009080a9211 */ /* 0x040fe200078e10ff */
[----:B------:R-:W-:Y:S01]  /*01d0*/  IMAD.SHL.U32 R8, R8, 0x2, RZ ;  /* 0x0000000208087824 */ /* 0x000fe200078e00ff */
[----:B------:R-:W-:Y:S04]  /*01e0*/  @!P1 LDS R9, [R9+-0x4] ;  /* 0xfffffc0009099984 */ /* 0x000fe80000000800 */
[----:B------:R-:W0:Y:S02]  /*01f0*/  @!P1 LDS R12, [R10+-0x4] ;  /* 0xfffffc000a0c9984 */ /* 0x000e240000000800 */
[----:B0-----:R-:W-:-:S05]  /*0200*/  @!P1 IMAD.IADD R11, R9, 0x1, R12 ;  /* 0x00000001090b9824 */ /* 0x001fca00078e020c */
[----:B------:R1:W-:Y:S01]  /*0210*/  @!P1 STS [R10+-0x4], R11 ;  /* 0xfffffc0b0a009388 */ /* 0x0003e20000000800 */
[----:B------:R-:W-:Y:S01]  /*0220*/  BAR.SYNC.DEFER_BLOCKING 0x0 ;  /* 0x0000000000007b1d */ /* 0x000fe20000010000 */
[----:B------:R-:W-:-:S13]  /*0230*/  ISETP.GE.AND P1, PT, R8, R6, PT ;  /* 0x000000060800720c */ /* 0x000fda0003f26270 */
[----:B-1----:R-:W-:Y:S05]  /*0240*/  @!P1 BRA `(.L_x_2) ;  /* 0xfffffffc00cc9947 */ /* 0x002fea000383ffff */
.L_x_1:
[----:B------:R-:W1:Y:S01]  /*0250*/  @!P0 LDS R14, [R13+-0x4] ;  /* 0xfffffc000d0e8984 */ /* 0x000e620000000800 */
[----:B------:R-:W-:Y:S02]  /*0260*/  ISETP.GE.U32.AND P1, PT, R6, 0x2, PT ;  /* 0x000000020600780c */ /* 0x000fe40003f26070 */
[----:B0-----:R-:W-:Y:S01]  /*0270*/  @!P0 MOV R7, 0x400 ;  /* 0x0000040000078802 */ /* 0x001fe20000000f00 */
[----:B------:R-:W0:Y:S01]  /*0280*/  @!P0 S2R R8, SR_CgaCtaId ;  /* 0x0000000000088919 */ /* 0x000e220000008800 */
[----:B------:R2:W-:Y:S02]  /*0290*/  @!P0 STS [R13+-0x4], RZ ;  /* 0xfffffcff0d008388 */ /* 0x0005e40000000800 */
[----:B0-----:R-:W-:Y:S01]  /*02a0*/  @!P0 LEA R5, R8, R7, 0x18 ;  /* 0x0000000708058211 */ /* 0x001fe200078ec0ff */
[----:B------:R-:W-:Y:S06]  /*02b0*/  BAR.SYNC.DEFER_BLOCKING 0x0 ;  /* 0x0000000000007b1d */ /* 0x000fec0000010000 */
[----:B-1----:R2:W-:Y:S02]  /*02c0*/  @!P0 STS [R5+0x400], R14 ;  /* 0x0004000e05008388 */ /* 0x0025e40000000800 */
[----:B------:R-:W-:Y:S06]  /*02d0*/  BAR.SYNC.DEFER_BLOCKING 0x0 ;  /* 0x0000000000007b1d */ /* 0x000fec0000010000 */
[----:B------:R-:W-:Y:S05]  /*02e0*/  @!P1 BRA `(.L_x_3) ;  /* 0x0000000000449947 */ /* 0x000fea0003800000 */
[----:B------:R-:W-:Y:S01]  /*02f0*/  LEA R12, R0, 0x2, 0x1 ;  /* 0x00000002000c7811 */ /* 0x000fe200078e08ff */
[----:B------:R-:W-:-:S07]  /*0300*/  IMAD.MOV.U32 R7, RZ, RZ, R6 ;  /* 0x000000ffff077224 */ /* 0x000fce00078e0006 */
.L_x_4:
[----:B--2---:R-:W-:-:S05]  /*0310*/  SHF.R.U32.HI R13, RZ, 0x1, R7 ;  /* 0x00000001ff0d7819 */ /* 0x004fca0000011607 */
[----:B------:R-:W-:-:S05]  /*0320*/  IMAD R8, R12, R13, RZ ;  /* 0x0000000d0c087224 */ /* 0x000fca00078e02ff */
[----:B------:R-:W-:-:S13]  /*0330*/  ISETP.GT.U32.AND P0, PT, R8, R6, PT ;  /* 0x000000060800720c */ /* 0x000fda0003f04070 */
[----:B------:R-:W-:-:S05]  /*0340*/  @!P0 IADD3 R8, PT, PT, -R13, R8, RZ ;  /* 0x000000080d088210 */ /* 0x000fca0007ffe1ff */
[----:B------:R-:W-:-:S04]  /*0350*/  @!P0 IMAD R8, R8, 0x4, R5 ;  /* 0x0000000408088824 */ /* 0x000fc800078e0205 */
[----:B------:R-:W-:Y:S01]  /*0360*/  @!P0 IMAD R10, R13, 0x4, R8 ;  /* 0x000000040d0a8824 */ /* 0x000fe200078e0208 */
[----:B------:R-:W-:Y:S04]  /*0370*/  @!P0 LDS R9, [R8+-0x4] ;  /* 0xfffffc0008098984 */ /* 0x000fe80000000800 */
[----:B------:R-:W0:Y:S02]  /*0380*/  @!P0 LDS R11, [R10+-0x4] ;  /* 0xfffffc000a0b8984 */ /* 0x000e240000000800 */
[----:B0-----:R-:W-:Y:S02]  /*0390*/  @!P0 IADD3 R9, PT, PT, R9, R11, RZ ;  /* 0x0000000b09098210 */ /* 0x001fe40007ffe0ff */
[----:B------:R0:W-:Y:S04]  /*03a0*/  @!P0 STS [R8+-0x4], R11 ;  /* 0xfffffc0b08008388 */ /* 0x0001e80000000800 */
[----:B------:R0:W-:Y:S01]  /*03b0*/  @!P0 STS [R10+-0x4], R9 ;  /* 0xfffffc090a008388 */ /* 0x0001e20000000800 */
[----:B------:R-:W-:Y:S01]  /*03c0*/  BAR.SYNC.DEFER_BLOCKING 0x0 ;  /* 0x0000000000007b1d */ /* 0x000fe20000010000 */
[----:B------:R-:W-:Y:S01]  /*03d0*/  ISETP.GT.U32.AND P0, PT, R7, 0x3, PT ;  /* 0x000000030700780c */ /* 0x000fe20003f04070 */
[----:B------:R-:W-:-:S12]  /*03e0*/  IMAD.MOV.U32 R7, RZ, RZ, R13 ;  /* 0x000000ffff077224 */ /* 0x000fd800078e000d */
[----:B0-----:R-:W-:Y:S05]  /*03f0*/  @P0 BRA `(.L_x_4) ;  /* 0xfffffffc00c40947 */ /* 0x001fea000383ffff */
.L_x_3:
[----:B------:R-:W0:Y:S02]  /*0400*/  LDCU UR4, c[0x0][0x388] ;  /* 0x00007100ff0477ac */ /* 0x000e240008000800 */
[----:B0-----:R-:W-:-:S13]  /*0410*/  ISETP.GE.AND P0, PT, R0, UR4, PT ;  /* 0x0000000400007c0c */ /* 0x001fda000bf06270 */
[----:B------:R-:W-:Y:S05]  /*0420*/  @P0 EXIT ;  /* 0x000000000000094d */ /* 0x000fea0003800000 */
[----:B--2---:R-:W0:Y:S04]  /*0430*/  LDS R5, [R4] ;  /* 0x0000000004057984 */ /* 0x004e280000000800 */
[----:B0-----:R-:W-:Y:S01]  /*0440*/  STG.E desc[UR6][R2.64], R5 ;  /* 0x0000000502007986 */ /* 0x001fe2000c101906 */
[----:B------:R-:W-:Y:S05]  /*0450*/  EXIT ;  /* 0x000000000000794d */ /* 0x000fea0003800000 */
.L_x_5:
        /* <DEDUP_REMOVED lines=10> */
.L_x_12:


//--------------------- .text._Z18scan_phase1_kernelPKjPjS1_i --------------------------
	.section	.text._Z18scan_phase1_kernelPKjPjS1_i,"ax",@progbits
	.align	128
        .global         _Z18scan_phase1_kernelPKjPjS1_i
        .type           _Z18scan_phase1_kernelPKjPjS1_i,@function
        .size           _Z18scan_phase1_kernelPKjPjS1_i,(.L_x_13 - _Z18scan_phase1_kernelPKjPjS1_i)
        .other          _Z18scan_phase1_kernelPKjPjS1_i,@"STO_CUDA_ENTRY STV_DEFAULT"
_Z18scan_phase1_kernelPKjPjS1_i:
.text._Z18scan_phase1_kernelPKjPjS1_i:
[----:B------:R-:W-:Y:S01]  /*0000*/  LDC R1, c[0x0][0x37c] ;  /* 0x0000df00ff017b82 */ /* 0x000fe20000000800 */
[----:B------:R-:W0:Y:S07]  /*0010*/  S2R R3, SR_TID.X ;  /* 0x0000000000037919 */ /* 0x000e2e0000002100 */
[----:B------:R-:W0:Y:S01]  /*0020*/  LDC R4, c[0x0][0x360] ;  /* 0x0000d800ff047b82 */ /* 0x000e220000000800 */
[----:B------:R-:W1:Y:S01]  /*0030*/  LDCU UR4, c[0x0][0x398] ;  /* 0x00007300ff0477ac */ /* 0x000e620008000800 */
[----:B------:R-:W-:Y:S01]  /*0040*/  IMAD.MOV.U32 R10, RZ, RZ, RZ ;  /* 0x000000ffff0a7224 */ /* 0x000fe200078e00ff */
[----:B------:R-:W0:Y:S01]  /*0050*/  S2R R0, SR_CTAID.X ;  /* 0x0000000000007919 */ /* 0x000e220000002500 */
[----:B------:R-:W2:Y:S01]  /*0060*/  LDCU.64 UR6, c[0x0][0x358] ;  /* 0x00006b00ff0677ac */ /* 0x000ea20008000a00 */
[----:B0-----:R-:W-:-:S05]  /*0070*/  IMAD R2, R0, R4, R3 ;  /* 0x0000000400027224 */ /* 0x001fca00078e0203 */
[----:B-1----:R-:W-:-:S13]  /*0080*/  ISETP.GE.AND P0, PT, R2, UR4, PT ;  /* 0x0000000402007c0c */ /* 0x002fda000bf06270 */
[----:B------:R-:W0:Y:S02]  /*0090*/  @!P0 LDC.64 R8, c[0x0][0x380] ;  /* 0x0000e000ff088b82 */ /* 0x000e240000000a00 */
[----:B0-----:R-:W-:-:S05]  /*00a0*/  @!P0 IMAD.WIDE R8, R2, 0x4, R8 ;  /* 0x0000000402088825 */ /* 0x001fca00078e0208 */
[----:B--2---:R-:W2:Y:S01]  /*00b0*/  @!P0 LDG.E.CONSTANT R10, desc[UR6][R8.64] ;  /* 0x00000006080a8981 */ /* 0x004ea2000c1e9900 */
[----:B------:R-:W0:Y:S01]  /*00c0*/  S2UR UR5, SR_CgaCtaId ;  /* 0x00000000000579c3 */ /* 0x000e220000008800 */
[----:B------:R-:W-:Y:S01]  /*00d0*/  UMOV UR4, 0x400 ;  /* 0x0000040000047882 */ /* 0x000fe20000000000 */
[----:B------:R-:W-:Y:S01]  /*00e0*/  ISETP.GE.U32.AND P1, PT, R4, 0x2, PT ;  /* 0x000000020400780c */ /* 0x000fe20003f26070 */
[----:B------:R-:W-:Y:S01]  /*00f0*/  HFMA2 R13, -RZ, RZ, 0, 0 ;  /* 0x00000000ff0d7431 */ /* 0x000fe200000001ff */
[----:B------:R-:W-:Y:S01]  /*0100*/  ISETP.NE.AND P0, PT, R3, RZ, PT ;  /* 0x000000ff0300720c */ /* 0x000fe20003f05270 */
[----:B0-----:R-:W-:-:S06]  /*0110*/  ULEA UR4, UR5, UR4, 0x18 ;  /* 0x0000000405047291 */ /* 0x001fcc000f8ec0ff */
[----:B------:R-:W-:-:S04]  /*0120*/  IMAD.U32 R6, RZ, RZ, UR4 ;  /* 0x00000004ff067e24 */ /* 0x000fc8000f8e00ff */
[--C-:B------:R-:W-:Y:S02]  /*0130*/  IMAD R5, R3, 0x4, R6.reuse ;  /* 0x0000000403057824 */ /* 0x100fe400078e0206 */
[----:B------:R-:W-:-:S03]  /*0140*/  @!P0 IMAD R14, R4, 0x4, R6 ;  /* 0x00000004040e8824 */ /* 0x000fc600078e0206 */
[----:B--2---:R0:W-:Y:S01]  /*0150*/  STS [R5], R10 ;  /* 0x0000000a05007388 */ /* 0x0041e20000000800 */
[----:B------:R-:W-:Y:S06]  /*0160*/  BAR.SYNC.DEFER_BLOCKING 0x0 ;  /* 0x0000000000007b1d */ /* 0x000fec0000010000 */
[----:B------:R-:W-:Y:S05]  /*0170*/  @!P1 BRA `(.L_x_6) ;  /* 0x00000000003c9947 */ /* 0x000fea0003800000 */
[----:B------:R-:W-:Y:S01]  /*0180*/  LEA R7, R3, 0x2, 0x1 ;  /* 0x0000000203077811 */ /* 0x000fe200078e08ff */
[----:B------:R-:W-:-:S07]  /*0190*/  IMAD.MOV.U32 R8, RZ, RZ, 0x1 ;  /* 0x00000001ff087424 */ /* 0x000fce00078e00ff */
.L_x_7:
[----:B------:R-:W-:-:S05]  /*01a0*/  IMAD R9, R7, R8, RZ ;  /* 0x0000000807097224 */ /* 0x000fca00078e02ff */
[----:B------:R-:W-:-:S13]  /*01b0*/  ISETP.GT.AND P1, PT, R9, R4, PT ;  /* 0x000000040900720c */ /* 0x000fda0003f24270 */
[----:B------:R-:W-:-:S05]  /*01c0*/  @!P1 IADD3 R9, PT, PT, R9, -R8, RZ ;  /* 0x8000000809099210 */ /* 0x000fca0007ffe0ff */
[----:B------:R-:W-:-:S04]  /*01d0*/  @!P1 IMAD R9, R9, 0x4, R6 ;  /* 0x0000000409099824 */ /* 0x000fc800078e0206 */
[C---:B0-----:R-:W-:Y:S02]  /*01e0*/  @!P1 IMAD R10, R8.reuse, 0x4, R9 ;  /* 0x00000004080a9824 */ /* 0x041fe400078e0209 */
[----:B------:R-:W-:Y:S01]  /*01f0*/  @!P1 LDS R9, [R9+-0x4] ;  /* 0xfffffc0009099984 */ /* 0x000fe20000000800 */
[----:B------:R-:W-:-:S03]  /*0200*/  IMAD.SHL.U32 R8, R8, 0x2, RZ ;  /* 0x0000000208087824 */ /* 0x000fc600078e00ff */
[----:B------:R-:W0:Y:S02]  /*0210*/  @!P1 LDS R12, [R10+-0x4] ;  /* 0xfffffc000a0c9984 */ /* 0x000e240000000800 */
[----:B0-----:R-:W-:-:S05]  /*0220*/  @!P1 IADD3 R11, PT, PT, R9, R12, RZ ;  /* 0x0000000c090b9210 */ /* 0x001fca0007ffe0ff */
[----:B------:R1:W-:Y:S01]  /*0230*/  @!P1 STS [R10+-0x4], R11 ;  /* 0xfffffc0b0a009388 */ /* 0x0003e20000000800 */
[----:B------:R-:W-:Y:S01]  /*0240*/  BAR.SYNC.DEFER_BLOCKING 0x0 ;  /* 0x0000000000007b1d */ /* 0x000fe20000010000 */
[----:B------:R-:W-:-:S13]  /*0250*/  ISETP.GE.AND P1, PT, R8, R4, PT ;  /* 0x000000040800720c */ /* 0x000fda0003f26270 */
[----:B-1----:R-:W-:Y:S05]  /*0260*/  @!P1 BRA `(.L_x_7) ;  /* 0xfffffffc00cc9947 */ /* 0x002fea000383ffff */
.L_x_6:
[----:B------:R-:W1:Y:S01]  /*0270*/  @!P0 LDS R13, [R14+-0x4] ;  /* 0xfffffc000e0d8984 */ /* 0x000e620000000800 */
[----:B------:R-:W-:Y:S02]  /*0280*/  ISETP.GE.U32.AND P1, PT, R4, 0x2, PT ;  /* 0x000000020400780c */ /* 0x000fe40003f26070 */
[----:B------:R-:W-:Y:S01]  /*0290*/  @!P0 MOV R7, 0x400 ;  /* 0x0000040000078802 */ /* 0x000fe20000000f00 */
[----:B------:R-:W2:Y:S01]  /*02a0*/  @!P0 S2R R8, SR_CgaCtaId ;  /* 0x0000000000088919 */ /* 0x000ea20000008800 */
[----:B------:R3:W-:Y:S02]  /*02b0*/  @!P0 STS [R14+-0x4], RZ ;  /* 0xfffffcff0e008388 */ /* 0x0007e40000000800 */
[----:B--2---:R-:W-:Y:S01]  /*02c0*/  @!P0 LEA R6, R8, R7, 0x18 ;  /* 0x0000000708068211 */ /* 0x004fe200078ec0ff */
[----:B------:R-:W-:Y:S06]  /*02d0*/  BAR.SYNC.DEFER_BLOCKING 0x0 ;  /* 0x0000000000007b1d */ /* 0x000fec0000010000 */
[----:B-1----:R3:W-:Y:S02]  /*02e0*/  @!P0 STS [R6+0x400], R13 ;  /* 0x0004000d06008388 */ /* 0x0027e40000000800 */
[----:B------:R-:W-:Y:S06]  /*02f0*/  BAR.SYNC.DEFER_BLOCKING 0x0 ;  /* 0x0000000000007b1d */ /* 0x000fec0000010000 */
[----:B------:R-:W-:Y:S05]  /*0300*/  @!P1 BRA `(.L_x_8) ;  /* 0x0000000000449947 */ /* 0x000fea0003800000 */
[----:B------:R-:W-:Y:S01]  /*0310*/  LEA R15, R3, 0x2, 0x1 ;  /* 0x00000002030f7811 */ /* 0x000fe200078e08ff */
[----:B------:R-:W-:-:S07]  /*0320*/  IMAD.MOV.U32 R7, RZ, RZ, R4 ;  /* 0x000000ffff077224 */ /* 0x000fce00078e0004 */
.L_x_9:
[----:B------:R-:W-:-:S05]  /*0330*/  SHF.R.U32.HI R12, RZ, 0x1, R7 ;  /* 0x00000001ff0c7819 */ /* 0x000fca0000011607 */
[----:B------:R-:W-:-:S05]  /*0340*/  IMAD R9, R15, R12, RZ ;  /* 0x0000000c0f097224 */ /* 0x000fca00078e02ff */
[----:B------:R-:W-:-:S13]  /*0350*/  ISETP.GT.U32.AND P0, PT, R9, R4, PT ;  /* 0x000000040900720c */ /* 0x000fda0003f04070 */
[----:B------:R-:W-:-:S05]  /*0360*/  @!P0 IADD3 R9, PT, PT, -R12, R9, RZ ;  /* 0x000000090c098210 */ /* 0x000fca0007ffe1ff */
[----:B------:R-:W-:-:S04]  /*0370*/  @!P0 IMAD R9, R9, 0x4, R6 ;  /* 0x0000000409098824 */ /* 0x000fc800078e0206 */
[----:B0-----:R-:W-:Y:S01]  /*0380*/  @!P0 IMAD R10, R12, 0x4, R9 ;  /* 0x000000040c0a8824 */ /* 0x001fe200078e0209 */
[----:B------:R-:W-:Y:S04]  /*0390*/  @!P0 LDS R8, [R9+-0x4] ;  /* 0xfffffc0009088984 */ /* 0x000fe80000000800 */
[----:B------:R-:W3:Y:S02]  /*03a0*/  @!P0 LDS R11, [R10+-0x4] ;  /* 0xfffffc000a0b8984 */ /* 0x000ee40000000800 */
[----:B---3--:R-:W-:Y:S02]  /*03b0*/  @!P0 IADD3 R13, PT, PT, R8, R11, RZ ;  /* 0x0000000b080d8210 */ /* 0x008fe40007ffe0ff */
[----:B------:R1:W-:Y:S04]  /*03c0*/  @!P0 STS [R9+-0x4], R11 ;  /* 0xfffffc0b09008388 */ /* 0x0003e80000000800 */
[----:B------:R1:W-:Y:S01]  /*03d0*/  @!P0 STS [R10+-0x4], R13 ;  /* 0xfffffc0d0a008388 */ /* 0x0003e20000000800 */
[----:B------:R-:W-:Y:S01]  /*03e0*/  BAR.SYNC.DEFER_BLOCKING 0x0 ;  /* 0x0000000000007b1d */ /* 0x000fe20000010000 */
[----:B------:R-:W-:Y:S01]  /*03f0*/  ISETP.GT.U32.AND P0, PT, R7, 0x3, PT ;  /* 0x000000030700780c */ /* 0x000fe20003f04070 */
[----:B------:R-:W-:-:S12]  /*0400*/  IMAD.MOV.U32 R7, RZ, RZ, R12 ;  /* 0x000000ffff077224 */ /* 0x000fd800078e000c */
[----:B-1----:R-:W-:Y:S05]  /*0410*/  @P0 BRA `(.L_x_9) ;  /* 0xfffffffc00c40947 */ /* 0x002fea000383ffff */
.L_x_8:
[----:B------:R-:W1:Y:S01]  /*0420*/  LDCU UR4, c[0x0][0x398] ;  /* 0x00007300ff0477ac */ /* 0x000e620008000800 */
[----:B------:R-:W2:Y:S01]  /*0430*/  S2UR UR5, SR_CgaCtaId ;  /* 0x00000000000579c3 */ /* 0x000ea20000008800 */
[----:B------:R-:W-:Y:S02]  /*0440*/  ISETP.NE.AND P1, PT, R3, RZ, PT ;  /* 0x000000ff0300720c */ /* 0x000fe40003f25270 */
[----:B-1----:R-:W-:Y:S01]  /*0450*/  ISETP.GE.AND P0, PT, R2, UR4, PT ;  /* 0x0000000402007c0c */ /* 0x002fe2000bf06270 */
[----:B------:R-:W-:Y:S02]  /*0460*/  UMOV UR4, 0x400 ;  /* 0x0000040000047882 */ /* 0x000fe40000000000 */
[----:B--2---:R-:W-:-:S10]  /*0470*/  ULEA UR4, UR5, UR4, 0x18 ;  /* 0x0000000405047291 */ /* 0x004fd4000f8ec0ff */
[----:B0-----:R-:W0:Y:S01]  /*0480*/  @!P0 LDS R5, [R5] ;  /* 0x0000000005058984 */ /* 0x001e220000000800 */
[----:B---3--:R-:W1:Y:S02]  /*0490*/  @!P0 LDC.64 R6, c[0x0][0x388] ;  /* 0x0000e200ff068b82 */ /* 0x008e640000000a00 */
[----:B-1----:R-:W-:-:S05]  /*04a0*/  @!P0 IMAD.WIDE R2, R2, 0x4, R6 ;  /* 0x0000000402028825 */ /* 0x002fca00078e0206 */
[----:B0-----:R0:W-:Y:S01]  /*04b0*/  @!P0 STG.E desc[UR6][R2.64], R5 ;  /* 0x0000000502008986 */ /* 0x0011e2000c101906 */
[----:B------:R-:W-:Y:S05]  /*04c0*/  @P1 EXIT ;  /* 0x000000000000194d */ /* 0x000fea0003800000 */
[----:B0-----:R-:W0:Y:S01]  /*04d0*/  LDS R5, [UR4+0x400] ;  /* 0x00040004ff057984 */ /* 0x001e220008000800 */
[----:B------:R-:W1:Y:S02]  /*04e0*/  LDC.64 R2, c[0x0][0x390] ;  /* 0x0000e400ff027b82 */ /* 0x000e640000000a00 */
[----:B-1----:R-:W-:-:S05]  /*04f0*/  IMAD.WIDE.U32 R2, R0, 0x4, R2 ;  /* 0x0000000400027825 */ /* 0x002fca00078e0002 */
[----:B0-----:R-:W-:Y:S01]  /*0500*/  STG.E desc[UR6][R2.64], R5 ;  /* 0x0000000502007986 */ /* 0x001fe2000c101906 */
[----:B------:R-:W-:Y:S05]  /*0510*/  EXIT ;  /* 0x000000000000794d */ /* 0x000fea0003800000 */
.L_x_10:
        /* <DEDUP_REMOVED lines=14> */
.L_x_13:


//--------------------- .nv.shared.reserved.0     --------------------------
	.section	.nv.shared.reserved.0,"aw",@nobits
	.weak		__nv_reservedSMEM_offset_0_alias
	.size		__nv_reservedSMEM_offset_0_alias, 0, 64
	.other		__nv_reservedSMEM_offset_0_alias,@"STO_CUDA_RESERVED_SHARED STV_DEFAULT"
__nv_reservedSMEM_offset_0_alias:
	.zero		0
	.zero		64


//--------------------- .nv.shared._Z18scan_phase2_kernelPji --------------------------
	.section	.nv.shared._Z18scan_phase2_kernelPji,"aw",@nobits
	.sectionflags	@""
	.align	4
.nv.shared._Z18scan_phase2_kernelPji:
	.zero		2052


//--------------------- .nv.shared._Z18scan_phase1_kernelPKjPjS1_i --------------------------
	.section	.nv.shared._Z18scan_phase1_kernelPKjPjS1_i,"aw",@nobits
	.sectionflags	@""
	.align	4
.nv.shared._Z18scan_phase1_kernelPKjPjS1_i:
	.zero		2052


//--------------------- .nv.constant0._Z18scan_phase3_kernelPjPKji --------------------------
	.section	.nv.constant0._Z18scan_phase3_kernelPjPKji,"a",@progbits
	.sectionflags	@""
	.align	4
.nv.constant0._Z18scan_phase3_kernelPjPKji:
	.zero		916


//--------------------- .nv.constant0._Z18scan_phase2_kernelPji --------------------------
	.section	.nv.constant0._Z18scan_phase2_kernelPji,"a",@progbits
	.sectionflags	@""
	.align	4
.nv.constant0._Z18scan_phase2_kernelPji:
	.zero		908


//--------------------- .nv.constant0._Z18scan_phase1_kernelPKjPjS1_i --------------------------
	.section	.nv.constant0._Z18scan_phase1_kernelPKjPjS1_i,"a",@progbits
	.sectionflags	@""
	.align	4
.nv.constant0._Z18scan_phase1_kernelPKjPjS1_i:
	.zero		924


//--------------------- SYMBOLS --------------------------

	.type		.nv.reservedSmem.offset0,@object
	.size		.nv.reservedSmem.offset0,0x4
	.type		.nv.reservedSmem.cap,@object
	.size		.nv.reservedSmem.cap,0x4
